	.headerflags	@"EF_CUDA_TEXMODE_UNIFIED EF_CUDA_64BIT_ADDRESS EF_CUDA_ACCELERATORS EF_CUDA_SM90 EF_CUDA_VIRTUAL_SM(EF_CUDA_SM90)"
	.elftype	@"ET_EXEC"


//--------------------- .nv.info                  --------------------------
	.section	.nv.info,"",@"SHT_CUDA_INFO"
	.align	4


	//----- nvinfo : EIATTR_REGCOUNT
	.align		4
        /*0000*/ 	.byte	0x04, 0x2f
        /*0002*/ 	.short	(.L_2 - .L_1)
	.align		4
.L_1:
        /*0004*/ 	.word	index@(triton_poi_fused_gelu_10)
        /*0008*/ 	.word	0x00000012


	//----- nvinfo : EIATTR_MIN_STACK_SIZE
	.align		4
.L_2:
        /*000c*/ 	.byte	0x04, 0x12
        /*000e*/ 	.short	(.L_4 - .L_3)
	.align		4
.L_3:
        /*0010*/ 	.word	index@(triton_poi_fused_gelu_10)
        /*0014*/ 	.word	0x00000000


	//----- nvinfo : EIATTR_FRAME_SIZE
	.align		4
.L_4:
        /*0018*/ 	.byte	0x04, 0x11
        /*001a*/ 	.short	(.L_6 - .L_5)
	.align		4
.L_5:
        /*001c*/ 	.word	index@(triton_poi_fused_gelu_10)
        /*0020*/ 	.word	0x00000000


	//----- nvinfo : EIATTR_MIN_STACK_SIZE
	.align		4
.L_6:
        /*0024*/ 	.byte	0x04, 0x12
        /*0026*/ 	.short	(.L_8 - .L_7)
	.align		4
.L_7:
        /*0028*/ 	.word	index@(triton_poi_fused_gelu_10)
        /*002c*/ 	.word	0x00000000
.L_8:


//--------------------- .nv.info.triton_poi_fused_gelu_10 --------------------------
	.section	.nv.info.triton_poi_fused_gelu_10,"",@"SHT_CUDA_INFO"
	.sectionflags	@""
	.align	4


	//----- nvinfo : EIATTR_CUDA_API_VERSION
	.align		4
        /*0000*/ 	.byte	0x04, 0x37
        /*0002*/ 	.short	(.L_10 - .L_9)
.L_9:
        /*0004*/ 	.word	0x0000007c


	//----- nvinfo : EIATTR_KPARAM_INFO
	.align		4
.L_10:
        /*0008*/ 	.byte	0x04, 0x17
        /*000a*/ 	.short	(.L_12 - .L_11)
.L_11:
        /*000c*/ 	.word	0x00000000
        /*0010*/ 	.short	0x0002
        /*0012*/ 	.short	0x0010
        /*0014*/ 	.byte	0x00, 0xf0, 0x11, 0x00


	//----- nvinfo : EIATTR_KPARAM_INFO
	.align		4
.L_12:
        /*0018*/ 	.byte	0x04, 0x17
        /*001a*/ 	.short	(.L_14 - .L_13)
.L_13:
        /*001c*/ 	.word	0x00000000
        /*0020*/ 	.short	0x0001
        /*0022*/ 	.short	0x0008
        /*0024*/ 	.byte	0x00, 0xf4, 0x21, 0x00


	//----- nvinfo : EIATTR_KPARAM_INFO
	.align		4
.L_14:
        /*0028*/ 	.byte	0x04, 0x17
        /*002a*/ 	.short	(.L_16 - .L_15)
.L_15:
        /*002c*/ 	.word	0x00000000
        /*0030*/ 	.short	0x0000
        /*0032*/ 	.short	0x0000
        /*0034*/ 	.byte	0x00, 0xf4, 0x21, 0x00


	//----- nvinfo : EIATTR_SPARSE_MMA_MASK
	.align		4
.L_16:
        /*0038*/ 	.byte	0x03, 0x50
        /*003a*/ 	.short	0x0000


	//----- nvinfo : EIATTR_MAXREG_COUNT
	.align		4
        /*003c*/ 	.byte	0x03, 0x1b
        /*003e*/ 	.short	0x00ff


	//----- nvinfo : EIATTR_EXIT_INSTR_OFFSETS
	.align		4
        /*0040*/ 	.byte	0x04, 0x1c
        /*0042*/ 	.short	(.L_18 - .L_17)


	//   ....[0]....
.L_17:
        /*0044*/ 	.word	0x00000500


	//   ....[1]....
        /*0048*/ 	.word	0x00000520


	//----- nvinfo : EIATTR_REQNTID
	.align		4
.L_18:
        /*004c*/ 	.byte	0x04, 0x10
        /*004e*/ 	.short	(.L_20 - .L_19)
.L_19:
        /*0050*/ 	.word	0x00000080
        /*0054*/ 	.word	0x00000001
        /*0058*/ 	.word	0x00000001


	//----- nvinfo : EIATTR_CBANK_PARAM_SIZE
	.align		4
.L_20:
        /*005c*/ 	.byte	0x03, 0x19
        /*005e*/ 	.short	0x0014


	//----- nvinfo : EIATTR_PARAM_CBANK
	.align		4
        /*0060*/ 	.byte	0x04, 0x0a
        /*0062*/ 	.short	(.L_22 - .L_21)
	.align		4
.L_21:
        /*0064*/ 	.word	index@(.nv.constant0.triton_poi_fused_gelu_10)
        /*0068*/ 	.short	0x0210
        /*006a*/ 	.short	0x0014


	//----- nvinfo : EIATTR_SW_WAR
	.align		4
.L_22:
        /*006c*/ 	.byte	0x04, 0x36
        /*006e*/ 	.short	(.L_24 - .L_23)
.L_23:
        /*0070*/ 	.word	0x00000008
.L_24:


//--------------------- .nv.callgraph             --------------------------
	.section	.nv.callgraph,"",@"SHT_CUDA_CALLGRAPH"
	.align	4
	.sectionentsize	8
	.align		4
        /*0000*/ 	.word	0x00000000
	.align		4
        /*0004*/ 	.word	0xffffffff
	.align		4
        /*0008*/ 	.word	0x00000000
	.align		4
        /*000c*/ 	.word	0xfffffffe
	.align		4
        /*0010*/ 	.word	0x00000000
	.align		4
        /*0014*/ 	.word	0xfffffffd
	.align		4
        /*0018*/ 	.word	0x00000000
	.align		4
        /*001c*/ 	.word	0xfffffffc


//--------------------- .nv.constant4             --------------------------
	.section	.nv.constant4,"a",@progbits
	.align	8
	.align		8
.nv.constant4:
        /*0000*/ 	.dword	_$_str


//--------------------- .text.triton_poi_fused_gelu_10 --------------------------
	.section	.text.triton_poi_fused_gelu_10,"ax",@progbits
	.align	128
        .global         triton_poi_fused_gelu_10
        .type           triton_poi_fused_gelu_10,@function
        .size           triton_poi_fused_gelu_10,(.L_x_1 - triton_poi_fused_gelu_10)
        .other          triton_poi_fused_gelu_10,@"STO_CUDA_ENTRY STV_DEFAULT"
triton_poi_fused_gelu_10:
.text.triton_poi_fused_gelu_10:
[----:B------:R-:W0:Y:S02]  /*0000*/  LDC R1, c[0x0][0x28] ;  /* 0x00000a00ff017b82 */ /* 0x000e240000000800 */
[----:B------:R-:W1:Y:S01]  /*0010*/  S2R R0, SR_TID.X ;  /* 0x0000000000007919 */ /* 0x000e620000002100 */
[----:B------:R-:W2:Y:S01]  /*0020*/  LDC.64 R8, c[0x0][0x210] ;  /* 0x00008400ff087b82 */ /* 0x000ea20000000a00 */
[----:B------:R-:W-:Y:S01]  /*0030*/  ULDC.64 UR4, c[0x0][0x208] ;  /* 0x0000820000047ab9 */ /* 0x000fe20000000a00 */
[----:B------:R-:W3:Y:S01]  /*0040*/  S2R R3, SR_CTAID.X ;  /* 0x0000000000037919 */ /* 0x000ee20000002500 */
[----:B------:R-:W-:Y:S02]  /*0050*/  HFMA2.MMA R10, -RZ, RZ, 0.470947265625, -12.46875 ;  /* 0x3789ca3cff0a7435 */ /* 0x000fe400000001ff */
[----:B------:R-:W-:Y:S01]  /*0060*/  HFMA2.MMA R11, -RZ, RZ, 0.470947265625, -12.46875 ;  /* 0x3789ca3cff0b7435 */ /* 0x000fe200000001ff */
[----:B------:R-:W-:Y:S02]  /*0070*/  MOV R12, 0xb9f560b9 ;  /* 0xb9f560b9000c7802 */ /* 0x000fe40000000f00 */
[----:B------:R-:W-:Y:S01]  /*0080*/  MOV R13, 0xb9f560b9 ;  /* 0xb9f560b9000d7802 */ /* 0x000fe20000000f00 */
[----:B------:R-:W-:Y:S01]  /*0090*/  HFMA2.MMA R15, -RZ, RZ, 0.958984375, -6.1690807342529296875e-05 ;  /* 0x3bac840bff0f7435 */ /* 0x000fe200000001ff */
[----:B------:R-:W-:Y:S01]  /*00a0*/  IMAD.MOV.U32 R14, RZ, RZ, 0x3bac840b ;  /* 0x3bac840bff0e7424 */ /* 0x000fe200078e00ff */
[----:B------:R-:W-:Y:S01]  /*00b0*/  ULDC.64 UR6, c[0x0][0x218] ;  /* 0x0000860000067ab9 */ /* 0x000fe20000000a00 */
[----:B-1----:R-:W-:-:S04]  /*00c0*/  SHF.L.U32 R0, R0, 0x1, RZ ;  /* 0x0000000100007819 */ /* 0x002fc800000006ff */
[----:B------:R-:W-:-:S04]  /*00d0*/  LOP3.LUT R0, R0, 0xfe, RZ, 0xc0, !PT ;  /* 0x000000fe00007812 */ /* 0x000fc800078ec0ff */
[----:B---3--:R-:W-:Y:S02]  /*00e0*/  LEA R0, R3, R0, 0x8 ;  /* 0x0000000003007211 */ /* 0x008fe400078e40ff */
[----:B------:R-:W-:Y:S02]  /*00f0*/  CS2R R2, SRZ ;  /* 0x0000000000027805 */ /* 0x000fe4000001ff00 */
[C---:B------:R-:W-:Y:S01]  /*0100*/  ISETP.GE.AND P0, PT, R0.reuse, 0x400, PT ;  /* 0x000004000000780c */ /* 0x040fe20003f06270 */
[----:B--2---:R-:W-:-:S12]  /*0110*/  IMAD.WIDE R8, R0, 0x4, R8 ;  /* 0x0000000400087825 */ /* 0x004fd800078e0208 */
[----:B------:R1:W2:Y:S02]  /*0120*/  @!P0 LDG.E.64 R2, desc[UR4][R8.64] ;  /* 0x0000000408028981 */ /* 0x0002a4000c1e1b00 */
[----:B-1----:R-:W-:Y:S01]  /*0130*/  MOV R8, 0xbd0c8162 ;  /* 0xbd0c816200087802 */ /* 0x002fe20000000f00 */
[----:B--2---:R-:W-:Y:S01]  /*0140*/  FMUL R4, R2, 0.70710676908493041992 ;  /* 0x3f3504f302047820 */ /* 0x004fe20000400000 */
[----:B------:R-:W-:-:S03]  /*0150*/  FMUL R5, R3, 0.70710676908493041992 ;  /* 0x3f3504f303057820 */ /* 0x000fc60000400000 */
[----:B------:R-:W-:Y:S01]  /*0160*/  FADD.FTZ R7, |R4|, -RZ ;  /* 0x800000ff04077221 */ /* 0x000fe20000010200 */
[----:B------:R-:W-:-:S04]  /*0170*/  FADD.FTZ R6, |R5|, -RZ ;  /* 0x800000ff05067221 */ /* 0x000fc80000010200 */
[----:B------:R-:W-:Y:S02]  /*0180*/  FSETP.GE.AND P1, PT, R7, 1.0029599666595458984, PT ;  /* 0x3f8060fe0700780b */ /* 0x000fe40003f26000 */
[----:B------:R-:W-:-:S11]  /*0190*/  FSETP.GE.AND P2, PT, R6, 1.0029599666595458984, PT ;  /* 0x3f8060fe0600780b */ /* 0x000fd60003f46000 */
[----:B------:R-:W-:Y:S01]  /*01a0*/  @!P1 MOV R10, 0x38b1e96a ;  /* 0x38b1e96a000a9802 */ /* 0x000fe20000000f00 */
[----:B------:R-:W-:Y:S02]  /*01b0*/  @!P1 IMAD.MOV.U32 R12, RZ, RZ, -0x45a8b2e0 ;  /* 0xba574d20ff0c9424 */ /* 0x000fe400078e00ff */
[----:B------:R-:W-:Y:S01]  /*01c0*/  @!P1 FMUL R7, R4, R4 ;  /* 0x0000000404079220 */ /* 0x000fe20000400000 */
[----:B------:R-:W-:Y:S01]  /*01d0*/  @!P2 MOV R11, 0x38b1e96a ;  /* 0x38b1e96a000ba802 */ /* 0x000fe20000000f00 */
[----:B------:R-:W-:Y:S01]  /*01e0*/  @!P2 FMUL R6, R5, R5 ;  /* 0x000000050506a220 */ /* 0x000fe20000400000 */
[----:B------:R-:W-:Y:S01]  /*01f0*/  @!P2 MOV R13, 0xba574d20 ;  /* 0xba574d20000da802 */ /* 0x000fe20000000f00 */
[----:B------:R-:W-:Y:S01]  /*0200*/  FFMA.FTZ R9, R7, R10, R12 ;  /* 0x0000000a07097223 */ /* 0x000fe2000001000c */
[----:B------:R-:W-:Y:S01]  /*0210*/  @!P1 IMAD.MOV.U32 R14, RZ, RZ, 0x3baad5ea ;  /* 0x3baad5eaff0e9424 */ /* 0x000fe200078e00ff */
[----:B------:R-:W-:Y:S01]  /*0220*/  @!P2 MOV R15, 0x3baad5ea ;  /* 0x3baad5ea000fa802 */ /* 0x000fe20000000f00 */
[----:B------:R-:W-:-:S02]  /*0230*/  IMAD.MOV.U32 R10, RZ, RZ, 0x3e1cf906 ;  /* 0x3e1cf906ff0a7424 */ /* 0x000fc400078e00ff */
[----:B------:R-:W-:Y:S01]  /*0240*/  FFMA.FTZ R12, R6, R11, R13 ;  /* 0x0000000b060c7223 */ /* 0x000fe2000001000d */
[----:B------:R-:W-:Y:S01]  /*0250*/  HFMA2.MMA R11, -RZ, RZ, -1.26171875, -2.110004425048828125e-05 ;  /* 0xbd0c8162ff0b7435 */ /* 0x000fe200000001ff */
[-C--:B------:R-:W-:Y:S01]  /*0260*/  FFMA.FTZ R9, R9, R7.reuse, R14 ;  /* 0x0000000709097223 */ /* 0x080fe2000001000e */
[----:B------:R-:W-:Y:S01]  /*0270*/  @!P1 MOV R8, 0xbcdc1be7 ;  /* 0xbcdc1be700089802 */ /* 0x000fe20000000f00 */
[-C--:B------:R-:W-:Y:S01]  /*0280*/  FFMA.FTZ R14, R12, R6.reuse, R15 ;  /* 0x000000060c0e7223 */ /* 0x080fe2000001000f */
[----:B------:R-:W-:Y:S01]  /*0290*/  HFMA2.MMA R12, -RZ, RZ, 1.853515625, -0.00091457366943359375 ;  /* 0x3f6a937eff0c7435 */ /* 0x000fe200000001ff */
[----:B------:R-:W-:Y:S01]  /*02a0*/  @!P1 IMAD.MOV.U32 R10, RZ, RZ, 0x3de718af ;  /* 0x3de718afff0a9424 */ /* 0x000fe200078e00ff */
[----:B------:R-:W-:Y:S01]  /*02b0*/  @!P2 MOV R11, 0xbcdc1be7 ;  /* 0xbcdc1be7000ba802 */ /* 0x000fe20000000f00 */
[-C--:B------:R-:W-:Y:S01]  /*02c0*/  FFMA.FTZ R9, R9, R7.reuse, R8 ;  /* 0x0000000709097223 */ /* 0x080fe20000010008 */
[----:B------:R-:W-:Y:S01]  /*02d0*/  HFMA2.MMA R8, -RZ, RZ, 1.78125, -136.25 ;  /* 0x3f20d842ff087435 */ /* 0x000fe200000001ff */
[----:B------:R-:W-:Y:S01]  /*02e0*/  MOV R13, 0x3f6a937e ;  /* 0x3f6a937e000d7802 */ /* 0x000fe20000000f00 */
[----:B------:R-:W-:Y:S01]  /*02f0*/  HFMA2.MMA R15, -RZ, RZ, 1.78125, -136.25 ;  /* 0x3f20d842ff0f7435 */ /* 0x000fe200000001ff */
[-C--:B------:R-:W-:Y:S01]  /*0300*/  FFMA.FTZ R14, R14, R6.reuse, R11 ;  /* 0x000000060e0e7223 */ /* 0x080fe2000001000b */
[----:B------:R-:W-:Y:S01]  /*0310*/  MOV R11, 0x3e1cf906 ;  /* 0x3e1cf906000b7802 */ /* 0x000fe20000000f00 */
[----:B------:R-:W-:Y:S01]  /*0320*/  @!P2 IMAD.MOV.U32 R11, RZ, RZ, 0x3de718af ;  /* 0x3de718afff0ba424 */ /* 0x000fe200078e00ff */
[----:B------:R-:W-:Y:S01]  /*0330*/  @!P1 MOV R12, 0xbec093ac ;  /* 0xbec093ac000c9802 */ /* 0x000fe20000000f00 */
[-C--:B------:R-:W-:Y:S01]  /*0340*/  FFMA.FTZ R9, R9, R7.reuse, R10 ;  /* 0x0000000709097223 */ /* 0x080fe2000001000a */
[----:B------:R-:W-:Y:S01]  /*0350*/  @!P2 MOV R13, 0xbec093ac ;  /* 0xbec093ac000da802 */ /* 0x000fe20000000f00 */
[-C--:B------:R-:W-:Y:S01]  /*0360*/  FFMA.FTZ R14, R14, R6.reuse, R11 ;  /* 0x000000060e0e7223 */ /* 0x080fe2000001000b */
[----:B------:R-:W-:Y:S01]  /*0370*/  @!P1 MOV R8, 0x3e0375d3 ;  /* 0x3e0375d300089802 */ /* 0x000fe20000000f00 */
[-C--:B------:R-:W-:Y:S01]  /*0380*/  FFMA.FTZ R9, R9, R7.reuse, R12 ;  /* 0x0000000709097223 */ /* 0x080fe2000001000c */
[----:B------:R-:W-:Y:S01]  /*0390*/  @!P2 MOV R15, 0x3e0375d3 ;  /* 0x3e0375d3000fa802 */ /* 0x000fe20000000f00 */
[----:B------:R-:W-:Y:S01]  /*03a0*/  FFMA.FTZ R14, R14, R6, R13 ;  /* 0x000000060e0e7223 */ /* 0x000fe2000001000d */
[----:B------:R-:W-:Y:S01]  /*03b0*/  FSEL R11, -R7, R4, P1 ;  /* 0x00000004070b7208 */ /* 0x000fe20000800100 */
[----:B------:R-:W-:Y:S01]  /*03c0*/  FFMA.FTZ R8, R9, R7, R8 ;  /* 0x0000000709087223 */ /* 0x000fe20000010008 */
[----:B------:R-:W-:Y:S01]  /*03d0*/  FSEL R7, -R6, R5, P2 ;  /* 0x0000000506077208 */ /* 0x000fe20001000100 */
[----:B------:R-:W-:-:S02]  /*03e0*/  FFMA.FTZ R14, R14, R6, R15 ;  /* 0x000000060e0e7223 */ /* 0x000fc4000001000f */
[----:B------:R-:W-:Y:S02]  /*03f0*/  FFMA.FTZ R8, R8, R11, R11 ;  /* 0x0000000b08087223 */ /* 0x000fe4000001000b */
[----:B------:R-:W-:Y:S02]  /*0400*/  FFMA.FTZ R14, R14, R7, R7 ;  /* 0x000000070e0e7223 */ /* 0x000fe40000010007 */
[----:B------:R-:W1:Y:S08]  /*0410*/  @P1 MUFU.EX2 R6, R8 ;  /* 0x0000000800061308 */ /* 0x000e700000000800 */
[----:B------:R-:W2:Y:S01]  /*0420*/  @P2 MUFU.EX2 R9, R14 ;  /* 0x0000000e00092308 */ /* 0x000ea20000000800 */
[----:B-1----:R-:W-:-:S05]  /*0430*/  @P1 FADD R7, -R6, 1 ;  /* 0x3f80000006071421 */ /* 0x002fca0000000100 */
[----:B------:R-:W-:Y:S01]  /*0440*/  @P1 LOP3.LUT R8, R7, 0x80000000, R4, 0xf8, !PT ;  /* 0x8000000007081812 */ /* 0x000fe200078ef804 */
[----:B------:R-:W-:Y:S01]  /*0450*/  FMUL R4, R3, 0.5 ;  /* 0x3f00000003047820 */ /* 0x000fe20000400000 */
[----:B------:R-:W-:Y:S01]  /*0460*/  SHF.R.S32.HI R3, RZ, 0x1f, R0 ;  /* 0x0000001fff037819 */ /* 0x000fe20000011400 */
[----:B--2---:R-:W-:Y:S01]  /*0470*/  @P2 FADD R6, -R9, 1 ;  /* 0x3f80000009062421 */ /* 0x004fe20000000100 */
[----:B------:R-:W-:Y:S01]  /*0480*/  FMUL R9, R2, 0.5 ;  /* 0x3f00000002097820 */ /* 0x000fe20000400000 */
[----:B------:R-:W-:Y:S01]  /*0490*/  LEA R2, P1, R0, UR6, 0x2 ;  /* 0x0000000600027c11 */ /* 0x000fe2000f8210ff */
[----:B------:R-:W-:Y:S02]  /*04a0*/  FADD R8, R8, 1 ;  /* 0x3f80000008087421 */ /* 0x000fe40000000000 */
[----:B------:R-:W-:Y:S02]  /*04b0*/  @P2 LOP3.LUT R14, R6, 0x80000000, R5, 0xf8, !PT ;  /* 0x80000000060e2812 */ /* 0x000fe400078ef805 */
[----:B------:R-:W-:Y:S01]  /*04c0*/  LEA.HI.X R3, R0, UR7, R3, 0x2, P1 ;  /* 0x0000000700037c11 */ /* 0x000fe200088f1403 */
[----:B------:R-:W-:-:S02]  /*04d0*/  FMUL R8, R9, R8 ;  /* 0x0000000809087220 */ /* 0x000fc40000400000 */
[----:B------:R-:W-:-:S04]  /*04e0*/  FADD R5, R14, 1 ;  /* 0x3f8000000e057421 */ /* 0x000fc80000000000 */
[----:B------:R-:W-:Y:S01]  /*04f0*/  FMUL R9, R4, R5 ;  /* 0x0000000504097220 */ /* 0x000fe20000400000 */
[----:B------:R-:W-:Y:S06]  /*0500*/  @P0 EXIT ;  /* 0x000000000000094d */ /* 0x000fec0003800000 */
[----:B------:R-:W-:Y:S01]  /*0510*/  STG.E.64 desc[UR4][R2.64], R8 ;  /* 0x0000000802007986 */ /* 0x000fe2000c101b04 */
[----:B------:R-:W-:Y:S05]  /*0520*/  EXIT ;  /* 0x000000000000794d */ /* 0x000fea0003800000 */
.L_x_0:
[----:B------:R-:W-:-:S00]  /*0530*/  BRA `(.L_x_0) ;  /* 0xfffffffc00fc7947 */ /* 0x000fc0000383ffff */
[----:B------:R-:W-:-:S00]  /*0540*/  NOP ;  /* 0x0000000000007918 */ /* 0x000fc00000000000 */
        /* <DEDUP_REMOVED lines=11> */
.L_x_1:


//--------------------- .nv.global.init           --------------------------
	.section	.nv.global.init,"aw",@progbits
.nv.global.init:
	.type		_$_str,@object
	.size		_$_str,(.L_0 - _$_str)
_$_str:
        /*0000*/ 	.byte	0x5f, 0x5f, 0x43, 0x55, 0x44, 0x41, 0x5f, 0x46, 0x54, 0x5a, 0x00
.L_0:


//--------------------- .nv.constant0.triton_poi_fused_gelu_10 --------------------------
	.section	.nv.constant0.triton_poi_fused_gelu_10,"a",@progbits
	.sectionflags	@""
	.align	4
.nv.constant0.triton_poi_fused_gelu_10:
	.zero		548
